//
// Generated by NVIDIA NVVM Compiler
//
// Compiler Build ID: CL-36424714
// Cuda compilation tools, release 13.0, V13.0.88
// Based on NVVM 20.0.0
//

.version 9.0
.target sm_100
.address_size 64

	// .globl	_Z5hellov
.extern .func  (.param .b32 func_retval0) vprintf
(
	.param .b64 vprintf_param_0,
	.param .b64 vprintf_param_1
)
;
// _ZZ5hellovE5array has been demoted
.global .align 1 .b8 $str[56] = {72, 101, 108, 108, 111, 44, 32, 119, 111, 114, 108, 100, 33, 32, 73, 32, 97, 109, 32, 116, 104, 114, 101, 97, 100, 32, 37, 100, 44, 32, 116, 104, 101, 32, 118, 97, 108, 117, 101, 32, 111, 102, 32, 97, 114, 114, 97, 121, 32, 105, 115, 32, 37, 100, 10};

.visible .entry _Z5hellov()
{
	.local .align 8 .b8 	__local_depot0[8];
	.reg .b64 	%SP;
	.reg .b64 	%SPL;
	.reg .pred 	%p<2>;
	.reg .b32 	%r<9>;
	.reg .b64 	%rd<5>;
	// demoted variable
	.shared .align 4 .b8 _ZZ5hellovE5array[512];
	mov.u64 	%SPL, __local_depot0;
	cvta.local.u64 	%SP, %SPL;
	mov.u32 	%r1, %tid.x;
	shl.b32 	%r3, %r1, 2;
	mov.u32 	%r4, _ZZ5hellovE5array;
	add.s32 	%r2, %r4, %r3;
	st.shared.u32 	[%r2], %r1;
	bar.sync 	0;
	setp.gt.u32 	%p1, %r1, 126;
	@%p1 bra 	$L__BB0_2;
	ld.shared.u32 	%r5, [%r2+4];
	bar.sync 	0;
	st.shared.u32 	[%r2], %r5;
	bar.sync 	0;
$L__BB0_2:
	add.u64 	%rd1, %SP, 0;
	add.u64 	%rd2, %SPL, 0;
	ld.shared.u32 	%r6, [%r2];
	st.local.v2.u32 	[%rd2], {%r1, %r6};
	mov.u64 	%rd3, $str;
	cvta.global.u64 	%rd4, %rd3;
	{ // callseq 0, 0
	.param .b64 param0;
	st.param.b64 	[param0], %rd4;
	.param .b64 param1;
	st.param.b64 	[param1], %rd1;
	.param .b32 retval0;
	call.uni (retval0), 
	vprintf, 
	(
	param0, 
	param1
	);
	ld.param.b32 	%r7, [retval0];
	} // callseq 0
	ret;

}


// ===== COMPILED SASS (sm_100) =====

	.target	sm_100

	.elftype	@"ET_EXEC"


//--------------------- .note.nv.tkinfo           --------------------------
	.section	.note.nv.tkinfo,"",@"SHT_NOTE"
	.sectionflags	@"SHF_NOTE_NV_TKINFO"
	.tkinfo
        /*0018*/ 	.word	0x00000002
        /*0030*/ 	.string	""
        /*0030*/ 	.string	"ptxas"
        /*0030*/ 	.string	"Cuda compilation tools, release 13.0, V13.0.88"
        /*0030*/ 	.string	"Build cuda_13.0.r13.0/compiler.36424714_0"
        /*0030*/ 	.string	"-arch sm_100 -m 64 "



//--------------------- .note.nv.cuinfo           --------------------------
	.section	.note.nv.cuinfo,"",@"SHT_NOTE"
	.sectionflags	@"SHF_NOTE_NV_CUINFO"
        /*0018*/ 	.short	0x0002
        /*001a*/ 	.short	0x0064
        /*001c*/ 	.short	0x0082
	.zero		2


//--------------------- .nv.info                  --------------------------
	.section	.nv.info,"",@"SHT_CUDA_INFO"
	.align	4


	//----- nvinfo : EIATTR_REGCOUNT
	.align		4
        /*0000*/ 	.byte	0x04, 0x2f
        /*0002*/ 	.short	(.L_2 - .L_1)
	.align		4
.L_1:
        /*0004*/ 	.word	index@(_Z5hellov)
        /*0008*/ 	.word	0x00000018


	//----- nvinfo : EIATTR_FRAME_SIZE
	.align		4
.L_2:
        /*000c*/ 	.byte	0x04, 0x11
        /*000e*/ 	.short	(.L_4 - .L_3)
	.align		4
.L_3:
        /*0010*/ 	.word	index@(_Z5hellov)
        /*0014*/ 	.word	0x00000008


	//----- nvinfo : EIATTR_MIN_STACK_SIZE
	.align		4
.L_4:
        /*0018*/ 	.byte	0x04, 0x12
        /*001a*/ 	.short	(.L_6 - .L_5)
	.align		4
.L_5:
        /*001c*/ 	.word	index@(_Z5hellov)
        /*0020*/ 	.word	0x00000008
.L_6:


//--------------------- .nv.compat                --------------------------
	.section	.nv.compat,"",@"SHT_CUDA_COMPAT_INFO"
	.align	4
        /*0000*/ 	.byte	0x02, 0x09, 0x00, 0x00, 0x02, 0x02, 0x01, 0x00, 0x02, 0x05, 0x05, 0x00, 0x03, 0x07, 0x01, 0x01
        /*0010*/ 	.byte	0x02, 0x03, 0x00, 0x00, 0x02, 0x06, 0x01, 0x00, 0x04, 0x0b, 0x08, 0x00, 0x09, 0x00, 0x00, 0x00
        /*0020*/ 	.byte	0x00, 0x00, 0x00, 0x00


//--------------------- .nv.info._Z5hellov        --------------------------
	.section	.nv.info._Z5hellov,"",@"SHT_CUDA_INFO"
	.sectionflags	@""
	.align	4


	//----- nvinfo : EIATTR_CUDA_API_VERSION
	.align		4
        /*0000*/ 	.byte	0x04, 0x37
        /*0002*/ 	.short	(.L_8 - .L_7)
.L_7:
        /*0004*/ 	.word	0x00000082


	//----- nvinfo : EIATTR_SPARSE_MMA_MASK
	.align		4
.L_8:
        /*0008*/ 	.byte	0x03, 0x50
        /*000a*/ 	.short	0x0000


	//----- nvinfo : EIATTR_MAXREG_COUNT
	.align		4
        /*000c*/ 	.byte	0x03, 0x1b
        /*000e*/ 	.short	0x00ff


	//----- nvinfo : EIATTR_NUM_BARRIERS
	.align		4
        /*0010*/ 	.byte	0x02, 0x4c
        /*0012*/ 	.byte	0x01
	.zero		1


	//----- nvinfo : EIATTR_EXTERNS
	.align		4
        /*0014*/ 	.byte	0x04, 0x0f
        /*0016*/ 	.short	(.L_10 - .L_9)


	//   ....[0]....
	.align		4
.L_9:
        /*0018*/ 	.word	index@(vprintf)


	//----- nvinfo : EIATTR_MERCURY_ISA_VERSION
	.align		4
.L_10:
        /*001c*/ 	.byte	0x03, 0x5f
        /*001e*/ 	.short	0x0101


	//----- nvinfo : EIATTR_VRC_CTA_INIT_COUNT
	.align		4
        /*0020*/ 	.byte	0x02, 0x4a
	.zero		1
	.zero		1


	//----- nvinfo : EIATTR_SYSCALL_OFFSETS
	.align		4
        /*0024*/ 	.byte	0x04, 0x46
        /*0026*/ 	.short	(.L_12 - .L_11)


	//   ....[0]....
.L_11:
        /*0028*/ 	.word	0x000001a0


	//----- nvinfo : EIATTR_EXIT_INSTR_OFFSETS
	.align		4
.L_12:
        /*002c*/ 	.byte	0x04, 0x1c
        /*002e*/ 	.short	(.L_14 - .L_13)


	//   ....[0]....
.L_13:
        /*0030*/ 	.word	0x000001b0


	//----- nvinfo : EIATTR_SW_WAR
	.align		4
.L_14:
        /*0034*/ 	.byte	0x04, 0x36
        /*0036*/ 	.short	(.L_16 - .L_15)
.L_15:
        /*0038*/ 	.word	0x00000008
.L_16:


//--------------------- .nv.callgraph             --------------------------
	.section	.nv.callgraph,"",@"SHT_CUDA_CALLGRAPH"
	.align	4
	.sectionentsize	8
	.align		4
        /*0000*/ 	.word	0x00000000
	.align		4
        /*0004*/ 	.word	0xffffffff
	.align		4
        /*0008*/ 	.word	index@(_Z5hellov)
	.align		4
        /*000c*/ 	.word	index@(vprintf)
	.align		4
        /*0010*/ 	.word	0x00000000
	.align		4
        /*0014*/ 	.word	0xfffffffe
	.align		4
        /*0018*/ 	.word	0x00000000
	.align		4
        /*001c*/ 	.word	0xfffffffd
	.align		4
        /*0020*/ 	.word	0x00000000
	.align		4
        /*0024*/ 	.word	0xfffffffc


//--------------------- .nv.constant4             --------------------------
	.section	.nv.constant4,"a",@progbits
	.align	8
	.align		8
.nv.constant4:
        /*0000*/ 	.dword	vprintf
	.align		8
        /*0008*/ 	.dword	$str


//--------------------- .text._Z5hellov           --------------------------
	.section	.text._Z5hellov,"ax",@progbits
	.align	128
        .global         _Z5hellov
        .type           _Z5hellov,@function
        .size           _Z5hellov,(.L_x_2 - _Z5hellov)
        .other          _Z5hellov,@"STO_CUDA_ENTRY STV_DEFAULT"
_Z5hellov:
.text._Z5hellov:
[----:B------:R-:W0:Y:S01]  /*0000*/  LDC R1, c[0x0][0x37c] ;  /* 0x0000df00ff017b82 */ /* 0x000e220000000800 */
[----:B------:R-:W1:Y:S07]  /*0010*/  S2R R10, SR_TID.X ;  /* 0x00000000000a7919 */ /* 0x000e6e0000002100 */
[----:B------:R-:W2:Y:S01]  /*0020*/  S2UR UR5, SR_CgaCtaId ;  /* 0x00000000000579c3 */ /* 0x000ea20000008800 */
[----:B------:R-:W-:Y:S01]  /*0030*/  UMOV UR4, 0x400 ;  /* 0x0000040000047882 */ /* 0x000fe20000000000 */
[----:B0-----:R-:W-:Y:S01]  /*0040*/  VIADD R1, R1, 0xfffffff8 ;  /* 0xfffffff801017836 */ /* 0x001fe20000000000 */
[----:B------:R-:W-:Y:S01]  /*0050*/  MOV R2, 0x0 ;  /* 0x0000000000027802 */ /* 0x000fe20000000f00 */
[----:B------:R-:W0:Y:S04]  /*0060*/  LDCU.64 UR6, c[0x4][0x8] ;  /* 0x01000100ff0677ac */ /* 0x000e280008000a00 */
[----:B------:R3:W4:Y:S01]  /*0070*/  LDC.64 R8, c[0x4][R2] ;  /* 0x0100000002087b82 */ /* 0x0007220000000a00 */
[----:B0-----:R-:W-:Y:S01]  /*0080*/  IMAD.U32 R4, RZ, RZ, UR6 ;  /* 0x00000006ff047e24 */ /* 0x001fe2000f8e00ff */
[----:B--2---:R-:W-:Y:S01]  /*0090*/  ULEA UR4, UR5, UR4, 0x18 ;  /* 0x0000000405047291 */ /* 0x004fe2000f8ec0ff */
[----:B------:R-:W-:Y:S01]  /*00a0*/  IMAD.U32 R5, RZ, RZ, UR7 ;  /* 0x00000007ff057e24 */ /* 0x000fe2000f8e00ff */
[----:B------:R-:W0:Y:S04]  /*00b0*/  LDCU UR5, c[0x0][0x2fc] ;  /* 0x00005f80ff0577ac */ /* 0x000e280008000800 */
[----:B-1----:R-:W-:-:S02]  /*00c0*/  LEA R3, R10, UR4, 0x2 ;  /* 0x000000040a037c11 */ /* 0x002fc4000f8e10ff */
[----:B------:R-:W-:-:S03]  /*00d0*/  ISETP.GT.U32.AND P0, PT, R10, 0x7e, PT ;  /* 0x0000007e0a00780c */ /* 0x000fc60003f04070 */
[----:B------:R-:W1:Y:S01]  /*00e0*/  LDCU UR4, c[0x0][0x2f8] ;  /* 0x00005f00ff0477ac */ /* 0x000e620008000800 */
[----:B------:R-:W-:Y:S01]  /*00f0*/  STS [R3], R10 ;  /* 0x0000000a03007388 */ /* 0x000fe20000000800 */
[----:B------:R-:W-:Y:S08]  /*0100*/  BAR.SYNC.DEFER_BLOCKING 0x0 ;  /* 0x0000000000007b1d */ /* 0x000ff00000010000 */
[----:B------:R-:W2:Y:S01]  /*0110*/  @!P0 LDS R0, [R3+0x4] ;  /* 0x0000040003008984 */ /* 0x000ea20000000800 */
[----:B------:R-:W-:Y:S06]  /*0120*/  @!P0 BAR.SYNC.DEFER_BLOCKING 0x0 ;  /* 0x0000000000008b1d */ /* 0x000fec0000010000 */
[----:B--2---:R-:W-:Y:S02]  /*0130*/  @!P0 STS [R3], R0 ;  /* 0x0000000003008388 */ /* 0x004fe40000000800 */
[----:B------:R-:W-:Y:S01]  /*0140*/  @!P0 BAR.SYNC.DEFER_BLOCKING 0x0 ;  /* 0x0000000000008b1d */ /* 0x000fe20000010000 */
[----:B-1----:R-:W-:-:S05]  /*0150*/  IADD3 R6, P0, PT, R1, UR4, RZ ;  /* 0x0000000401067c10 */ /* 0x002fca000ff1e0ff */
[----:B0-----:R-:W-:Y:S01]  /*0160*/  IMAD.X R7, RZ, RZ, UR5, P0 ;  /* 0x00000005ff077e24 */ /* 0x001fe200080e06ff */
[----:B------:R-:W0:Y:S04]  /*0170*/  LDS R11, [R3] ;  /* 0x00000000030b7984 */ /* 0x000e280000000800 */
[----:B0---4-:R3:W-:Y:S03]  /*0180*/  STL.64 [R1], R10 ;  /* 0x0000000a01007387 */ /* 0x0117e60000100a00 */
[----:B------:R-:W-:-:S07]  /*0190*/  LEPC R20, `(.L_x_0) ;  /* 0x000000001014794e */ /* 0x000fce0000000000 */
[----:B---3--:R-:W-:Y:S05]  /*01a0*/  CALL.ABS.NOINC R8 ;  /* 0x0000000008007343 */ /* 0x008fea0003c00000 */
.L_x_0:
[----:B------:R-:W-:Y:S05]  /*01b0*/  EXIT ;  /* 0x000000000000794d */ /* 0x000fea0003800000 */
.L_x_1:
[----:B------:R-:W-:-:S00]  /*01c0*/  BRA `(.L_x_1) ;  /* 0xfffffffc00fc7947 */ /* 0x000fc0000383ffff */
[----:B------:R-:W-:-:S00]  /*01d0*/  NOP ;  /* 0x0000000000007918 */ /* 0x000fc00000000000 */
        /* <DEDUP_REMOVED lines=10> */
.L_x_2:


//--------------------- .nv.global.init           --------------------------
	.section	.nv.global.init,"aw",@progbits
.nv.global.init:
	.type		$str,@object
	.size		$str,(.L_0 - $str)
$str:
        /*0000*/ 	.byte	0x48, 0x65, 0x6c, 0x6c, 0x6f, 0x2c, 0x20, 0x77, 0x6f, 0x72, 0x6c, 0x64, 0x21, 0x20, 0x49, 0x20
        /*0010*/ 	.byte	0x61, 0x6d, 0x20, 0x74, 0x68, 0x72, 0x65, 0x61, 0x64, 0x20, 0x25, 0x64, 0x2c, 0x20, 0x74, 0x68
        /*0020*/ 	.byte	0x65, 0x20, 0x76, 0x61, 0x6c, 0x75, 0x65, 0x20, 0x6f, 0x66, 0x20, 0x61, 0x72, 0x72, 0x61, 0x79
        /*0030*/ 	.byte	0x20, 0x69, 0x73, 0x20, 0x25, 0x64, 0x0a, 0x00
.L_0:


//--------------------- .nv.shared._Z5hellov      --------------------------
	.section	.nv.shared._Z5hellov,"aw",@nobits
	.sectionflags	@""
	.align	4
.nv.shared._Z5hellov:
	.zero		1536


//--------------------- .nv.shared.reserved.0     --------------------------
	.section	.nv.shared.reserved.0,"aw",@nobits
	.weak		__nv_reservedSMEM_offset_0_alias
	.size		__nv_reservedSMEM_offset_0_alias, 0, 64
	.other		__nv_reservedSMEM_offset_0_alias,@"STO_CUDA_RESERVED_SHARED STV_DEFAULT"
__nv_reservedSMEM_offset_0_alias:
	.zero		0
	.zero		64


//--------------------- .nv.constant0._Z5hellov   --------------------------
	.section	.nv.constant0._Z5hellov,"a",@progbits
	.sectionflags	@""
	.align	4
.nv.constant0._Z5hellov:
	.zero		896


//--------------------- SYMBOLS --------------------------

	.type		.nv.reservedSmem.offset0,@object
	.size		.nv.reservedSmem.offset0,0x4
	.type		.nv.reservedSmem.cap,@object
	.size		.nv.reservedSmem.cap,0x4
	.type		vprintf,@function
